//
// Generated by NVIDIA NVVM Compiler
//
// Compiler Build ID: CL-36424714
// Cuda compilation tools, release 13.0, V13.0.88
// Based on NVVM 20.0.0
//

.version 9.0
.target sm_100
.address_size 64

	// .globl	_Z10initKernelPffi

.visible .entry _Z10initKernelPffi(
	.param .u64 .ptr .align 1 _Z10initKernelPffi_param_0,
	.param .f32 _Z10initKernelPffi_param_1,
	.param .u32 _Z10initKernelPffi_param_2
)
{
	.reg .pred 	%p<2>;
	.reg .b32 	%r<6>;
	.reg .b32 	%f<2>;
	.reg .b64 	%rd<5>;

	ld.param.u64 	%rd1, [_Z10initKernelPffi_param_0];
	ld.param.f32 	%f1, [_Z10initKernelPffi_param_1];
	ld.param.u32 	%r2, [_Z10initKernelPffi_param_2];
	mov.u32 	%r3, %ctaid.x;
	mov.u32 	%r4, %ntid.x;
	mov.u32 	%r5, %tid.x;
	mad.lo.s32 	%r1, %r3, %r4, %r5;
	setp.ge.s32 	%p1, %r1, %r2;
	@%p1 bra 	$L__BB0_2;
	cvta.to.global.u64 	%rd2, %rd1;
	mul.wide.s32 	%rd3, %r1, 4;
	add.s64 	%rd4, %rd2, %rd3;
	st.global.f32 	[%rd4], %f1;
$L__BB0_2:
	ret;

}
	// .globl	_Z25init_two_array_mem_by_gpuPfS_iff
.visible .entry _Z25init_two_array_mem_by_gpuPfS_iff(
	.param .u64 .ptr .align 1 _Z25init_two_array_mem_by_gpuPfS_iff_param_0,
	.param .u64 .ptr .align 1 _Z25init_two_array_mem_by_gpuPfS_iff_param_1,
	.param .u32 _Z25init_two_array_mem_by_gpuPfS_iff_param_2,
	.param .f32 _Z25init_two_array_mem_by_gpuPfS_iff_param_3,
	.param .f32 _Z25init_two_array_mem_by_gpuPfS_iff_param_4
)
{
	.reg .pred 	%p<2>;
	.reg .b32 	%r<6>;
	.reg .b32 	%f<3>;
	.reg .b64 	%rd<8>;

	ld.param.u64 	%rd1, [_Z25init_two_array_mem_by_gpuPfS_iff_param_0];
	ld.param.u64 	%rd2, [_Z25init_two_array_mem_by_gpuPfS_iff_param_1];
	ld.param.u32 	%r2, [_Z25init_two_array_mem_by_gpuPfS_iff_param_2];
	ld.param.f32 	%f1, [_Z25init_two_array_mem_by_gpuPfS_iff_param_3];
	ld.param.f32 	%f2, [_Z25init_two_array_mem_by_gpuPfS_iff_param_4];
	mov.u32 	%r3, %ctaid.x;
	mov.u32 	%r4, %ntid.x;
	mov.u32 	%r5, %tid.x;
	mad.lo.s32 	%r1, %r3, %r4, %r5;
	setp.ge.s32 	%p1, %r1, %r2;
	@%p1 bra 	$L__BB1_2;
	cvta.to.global.u64 	%rd3, %rd1;
	cvta.to.global.u64 	%rd4, %rd2;
	mul.wide.s32 	%rd5, %r1, 4;
	add.s64 	%rd6, %rd3, %rd5;
	st.global.f32 	[%rd6], %f1;
	add.s64 	%rd7, %rd4, %rd5;
	st.global.f32 	[%rd7], %f2;
$L__BB1_2:
	ret;

}


// ===== COMPILED SASS (sm_100) =====

	.target	sm_100

	.elftype	@"ET_EXEC"


//--------------------- .note.nv.tkinfo           --------------------------
	.section	.note.nv.tkinfo,"",@"SHT_NOTE"
	.sectionflags	@"SHF_NOTE_NV_TKINFO"
	.tkinfo
        /*0018*/ 	.word	0x00000002
        /*0030*/ 	.string	""
        /*0030*/ 	.string	"ptxas"
        /*0030*/ 	.string	"Cuda compilation tools, release 13.0, V13.0.88"
        /*0030*/ 	.string	"Build cuda_13.0.r13.0/compiler.36424714_0"
        /*0030*/ 	.string	"-arch sm_100 -m 64 "



//--------------------- .note.nv.cuinfo           --------------------------
	.section	.note.nv.cuinfo,"",@"SHT_NOTE"
	.sectionflags	@"SHF_NOTE_NV_CUINFO"
        /*0018*/ 	.short	0x0002
        /*001a*/ 	.short	0x0064
        /*001c*/ 	.short	0x0082
	.zero		2


//--------------------- .nv.info                  --------------------------
	.section	.nv.info,"",@"SHT_CUDA_INFO"
	.align	4


	//----- nvinfo : EIATTR_REGCOUNT
	.align		4
        /*0000*/ 	.byte	0x04, 0x2f
        /*0002*/ 	.short	(.L_1 - .L_0)
	.align		4
.L_0:
        /*0004*/ 	.word	index@(_Z10initKernelPffi)
        /*0008*/ 	.word	0x0000000a


	//----- nvinfo : EIATTR_FRAME_SIZE
	.align		4
.L_1:
        /*000c*/ 	.byte	0x04, 0x11
        /*000e*/ 	.short	(.L_3 - .L_2)
	.align		4
.L_2:
        /*0010*/ 	.word	index@(_Z10initKernelPffi)
        /*0014*/ 	.word	0x00000000


	//----- nvinfo : EIATTR_REGCOUNT
	.align		4
.L_3:
        /*0018*/ 	.byte	0x04, 0x2f
        /*001a*/ 	.short	(.L_5 - .L_4)
	.align		4
.L_4:
        /*001c*/ 	.word	index@(_Z25init_two_array_mem_by_gpuPfS_iff)
        /*0020*/ 	.word	0x0000000e


	//----- nvinfo : EIATTR_FRAME_SIZE
	.align		4
.L_5:
        /*0024*/ 	.byte	0x04, 0x11
        /*0026*/ 	.short	(.L_7 - .L_6)
	.align		4
.L_6:
        /*0028*/ 	.word	index@(_Z25init_two_array_mem_by_gpuPfS_iff)
        /*002c*/ 	.word	0x00000000


	//----- nvinfo : EIATTR_MIN_STACK_SIZE
	.align		4
.L_7:
        /*0030*/ 	.byte	0x04, 0x12
        /*0032*/ 	.short	(.L_9 - .L_8)
	.align		4
.L_8:
        /*0034*/ 	.word	index@(_Z25init_two_array_mem_by_gpuPfS_iff)
        /*0038*/ 	.word	0x00000000


	//----- nvinfo : EIATTR_MIN_STACK_SIZE
	.align		4
.L_9:
        /*003c*/ 	.byte	0x04, 0x12
        /*003e*/ 	.short	(.L_11 - .L_10)
	.align		4
.L_10:
        /*0040*/ 	.word	index@(_Z10initKernelPffi)
        /*0044*/ 	.word	0x00000000
.L_11:


//--------------------- .nv.compat                --------------------------
	.section	.nv.compat,"",@"SHT_CUDA_COMPAT_INFO"
	.align	4
        /*0000*/ 	.byte	0x02, 0x09, 0x00, 0x00, 0x02, 0x02, 0x01, 0x00, 0x02, 0x05, 0x05, 0x00, 0x03, 0x07, 0x01, 0x01
        /*0010*/ 	.byte	0x02, 0x03, 0x00, 0x00, 0x02, 0x06, 0x01, 0x00, 0x04, 0x0b, 0x08, 0x00, 0x09, 0x00, 0x00, 0x00
        /*0020*/ 	.byte	0x00, 0x00, 0x00, 0x00


//--------------------- .nv.info._Z25init_two_array_mem_by_gpuPfS_iff --------------------------
	.section	.nv.info._Z25init_two_array_mem_by_gpuPfS_iff,"",@"SHT_CUDA_INFO"
	.sectionflags	@""
	.align	4


	//----- nvinfo : EIATTR_CUDA_API_VERSION
	.align		4
        /*0000*/ 	.byte	0x04, 0x37
        /*0002*/ 	.short	(.L_13 - .L_12)
.L_12:
        /*0004*/ 	.word	0x00000082


	//----- nvinfo : EIATTR_KPARAM_INFO
	.align		4
.L_13:
        /*0008*/ 	.byte	0x04, 0x17
        /*000a*/ 	.short	(.L_15 - .L_14)
.L_14:
        /*000c*/ 	.word	0x00000000
        /*0010*/ 	.short	0x0004
        /*0012*/ 	.short	0x0018
        /*0014*/ 	.byte	0x00, 0xf0, 0x11, 0x00


	//----- nvinfo : EIATTR_KPARAM_INFO
	.align		4
.L_15:
        /*0018*/ 	.byte	0x04, 0x17
        /*001a*/ 	.short	(.L_17 - .L_16)
.L_16:
        /*001c*/ 	.word	0x00000000
        /*0020*/ 	.short	0x0003
        /*0022*/ 	.short	0x0014
        /*0024*/ 	.byte	0x00, 0xf0, 0x11, 0x00


	//----- nvinfo : EIATTR_KPARAM_INFO
	.align		4
.L_17:
        /*0028*/ 	.byte	0x04, 0x17
        /*002a*/ 	.short	(.L_19 - .L_18)
.L_18:
        /*002c*/ 	.word	0x00000000
        /*0030*/ 	.short	0x0002
        /*0032*/ 	.short	0x0010
        /*0034*/ 	.byte	0x00, 0xf0, 0x11, 0x00


	//----- nvinfo : EIATTR_KPARAM_INFO
	.align		4
.L_19:
        /*0038*/ 	.byte	0x04, 0x17
        /*003a*/ 	.short	(.L_21 - .L_20)
.L_20:
        /*003c*/ 	.word	0x00000000
        /*0040*/ 	.short	0x0001
        /*0042*/ 	.short	0x0008
        /*0044*/ 	.byte	0x00, 0xf5, 0x21, 0x00


	//----- nvinfo : EIATTR_KPARAM_INFO
	.align		4
.L_21:
        /*0048*/ 	.byte	0x04, 0x17
        /*004a*/ 	.short	(.L_23 - .L_22)
.L_22:
        /*004c*/ 	.word	0x00000000
        /*0050*/ 	.short	0x0000
        /*0052*/ 	.short	0x0000
        /*0054*/ 	.byte	0x00, 0xf5, 0x21, 0x00


	//----- nvinfo : EIATTR_SPARSE_MMA_MASK
	.align		4
.L_23:
        /*0058*/ 	.byte	0x03, 0x50
        /*005a*/ 	.short	0x0000


	//----- nvinfo : EIATTR_MAXREG_COUNT
	.align		4
        /*005c*/ 	.byte	0x03, 0x1b
        /*005e*/ 	.short	0x00ff


	//----- nvinfo : EIATTR_MERCURY_ISA_VERSION
	.align		4
        /*0060*/ 	.byte	0x03, 0x5f
        /*0062*/ 	.short	0x0101


	//----- nvinfo : EIATTR_VRC_CTA_INIT_COUNT
	.align		4
        /*0064*/ 	.byte	0x02, 0x4a
	.zero		1
	.zero		1


	//----- nvinfo : EIATTR_EXIT_INSTR_OFFSETS
	.align		4
        /*0068*/ 	.byte	0x04, 0x1c
        /*006a*/ 	.short	(.L_25 - .L_24)


	//   ....[0]....
.L_24:
        /*006c*/ 	.word	0x00000070


	//   ....[1]....
        /*0070*/ 	.word	0x00000110


	//----- nvinfo : EIATTR_CBANK_PARAM_SIZE
	.align		4
.L_25:
        /*0074*/ 	.byte	0x03, 0x19
        /*0076*/ 	.short	0x001c


	//----- nvinfo : EIATTR_PARAM_CBANK
	.align		4
        /*0078*/ 	.byte	0x04, 0x0a
        /*007a*/ 	.short	(.L_27 - .L_26)
	.align		4
.L_26:
        /*007c*/ 	.word	index@(.nv.constant0._Z25init_two_array_mem_by_gpuPfS_iff)
        /*0080*/ 	.short	0x0380
        /*0082*/ 	.short	0x001c


	//----- nvinfo : EIATTR_SW_WAR
	.align		4
.L_27:
        /*0084*/ 	.byte	0x04, 0x36
        /*0086*/ 	.short	(.L_29 - .L_28)
.L_28:
        /*0088*/ 	.word	0x00000008
.L_29:


//--------------------- .nv.info._Z10initKernelPffi --------------------------
	.section	.nv.info._Z10initKernelPffi,"",@"SHT_CUDA_INFO"
	.sectionflags	@""
	.align	4


	//----- nvinfo : EIATTR_CUDA_API_VERSION
	.align		4
        /*0000*/ 	.byte	0x04, 0x37
        /*0002*/ 	.short	(.L_31 - .L_30)
.L_30:
        /*0004*/ 	.word	0x00000082


	//----- nvinfo : EIATTR_KPARAM_INFO
	.align		4
.L_31:
        /*0008*/ 	.byte	0x04, 0x17
        /*000a*/ 	.short	(.L_33 - .L_32)
.L_32:
        /*000c*/ 	.word	0x00000000
        /*0010*/ 	.short	0x0002
        /*0012*/ 	.short	0x000c
        /*0014*/ 	.byte	0x00, 0xf0, 0x11, 0x00


	//----- nvinfo : EIATTR_KPARAM_INFO
	.align		4
.L_33:
        /*0018*/ 	.byte	0x04, 0x17
        /*001a*/ 	.short	(.L_35 - .L_34)
.L_34:
        /*001c*/ 	.word	0x00000000
        /*0020*/ 	.short	0x0001
        /*0022*/ 	.short	0x0008
        /*0024*/ 	.byte	0x00, 0xf0, 0x11, 0x00


	//----- nvinfo : EIATTR_KPARAM_INFO
	.align		4
.L_35:
        /*0028*/ 	.byte	0x04, 0x17
        /*002a*/ 	.short	(.L_37 - .L_36)
.L_36:
        /*002c*/ 	.word	0x00000000
        /*0030*/ 	.short	0x0000
        /*0032*/ 	.short	0x0000
        /*0034*/ 	.byte	0x00, 0xf5, 0x21, 0x00


	//----- nvinfo : EIATTR_SPARSE_MMA_MASK
	.align		4
.L_37:
        /*0038*/ 	.byte	0x03, 0x50
        /*003a*/ 	.short	0x0000


	//----- nvinfo : EIATTR_MAXREG_COUNT
	.align		4
        /*003c*/ 	.byte	0x03, 0x1b
        /*003e*/ 	.short	0x00ff


	//----- nvinfo : EIATTR_MERCURY_ISA_VERSION
	.align		4
        /*0040*/ 	.byte	0x03, 0x5f
        /*0042*/ 	.short	0x0101


	//----- nvinfo : EIATTR_VRC_CTA_INIT_COUNT
	.align		4
        /*0044*/ 	.byte	0x02, 0x4a
	.zero		1
	.zero		1


	//----- nvinfo : EIATTR_EXIT_INSTR_OFFSETS
	.align		4
        /*0048*/ 	.byte	0x04, 0x1c
        /*004a*/ 	.short	(.L_39 - .L_38)


	//   ....[0]....
.L_38:
        /*004c*/ 	.word	0x00000070


	//   ....[1]....
        /*0050*/ 	.word	0x000000d0


	//----- nvinfo : EIATTR_CBANK_PARAM_SIZE
	.align		4
.L_39:
        /*0054*/ 	.byte	0x03, 0x19
        /*0056*/ 	.short	0x0010


	//----- nvinfo : EIATTR_PARAM_CBANK
	.align		4
        /*0058*/ 	.byte	0x04, 0x0a
        /*005a*/ 	.short	(.L_41 - .L_40)
	.align		4
.L_40:
        /*005c*/ 	.word	index@(.nv.constant0._Z10initKernelPffi)
        /*0060*/ 	.short	0x0380
        /*0062*/ 	.short	0x0010


	//----- nvinfo : EIATTR_SW_WAR
	.align		4
.L_41:
        /*0064*/ 	.byte	0x04, 0x36
        /*0066*/ 	.short	(.L_43 - .L_42)
.L_42:
        /*0068*/ 	.word	0x00000008
.L_43:


//--------------------- .nv.callgraph             --------------------------
	.section	.nv.callgraph,"",@"SHT_CUDA_CALLGRAPH"
	.align	4
	.sectionentsize	8
	.align		4
        /*0000*/ 	.word	0x00000000
	.align		4
        /*0004*/ 	.word	0xffffffff
	.align		4
        /*0008*/ 	.word	0x00000000
	.align		4
        /*000c*/ 	.word	0xfffffffe
	.align		4
        /*0010*/ 	.word	0x00000000
	.align		4
        /*0014*/ 	.word	0xfffffffd
	.align		4
        /*0018*/ 	.word	0x00000000
	.align		4
        /*001c*/ 	.word	0xfffffffc


//--------------------- .text._Z25init_two_array_mem_by_gpuPfS_iff --------------------------
	.section	.text._Z25init_two_array_mem_by_gpuPfS_iff,"ax",@progbits
	.align	128
        .global         _Z25init_two_array_mem_by_gpuPfS_iff
        .type           _Z25init_two_array_mem_by_gpuPfS_iff,@function
        .size           _Z25init_two_array_mem_by_gpuPfS_iff,(.L_x_2 - _Z25init_two_array_mem_by_gpuPfS_iff)
        .other          _Z25init_two_array_mem_by_gpuPfS_iff,@"STO_CUDA_ENTRY STV_DEFAULT"
_Z25init_two_array_mem_by_gpuPfS_iff:
.text._Z25init_two_array_mem_by_gpuPfS_iff:
[----:B------:R-:W-:Y:S01]  /*0000*/  LDC R1, c[0x0][0x37c] ;  /* 0x0000df00ff017b82 */ /* 0x000fe20000000800 */
[----:B------:R-:W0:Y:S07]  /*0010*/  S2R R0, SR_TID.X ;  /* 0x0000000000007919 */ /* 0x000e2e0000002100 */
[----:B------:R-:W0:Y:S01]  /*0020*/  S2UR UR4, SR_CTAID.X ;  /* 0x00000000000479c3 */ /* 0x000e220000002500 */
[----:B------:R-:W1:Y:S07]  /*0030*/  LDCU UR5, c[0x0][0x390] ;  /* 0x00007200ff0577ac */ /* 0x000e6e0008000800 */
[----:B------:R-:W0:Y:S02]  /*0040*/  LDC R7, c[0x0][0x360] ;  /* 0x0000d800ff077b82 */ /* 0x000e240000000800 */
[----:B0-----:R-:W-:-:S05]  /*0050*/  IMAD R7, R7, UR4, R0 ;  /* 0x0000000407077c24 */ /* 0x001fca000f8e0200 */
[----:B-1----:R-:W-:-:S13]  /*0060*/  ISETP.GE.AND P0, PT, R7, UR5, PT ;  /* 0x0000000507007c0c */ /* 0x002fda000bf06270 */
[----:B------:R-:W-:Y:S05]  /*0070*/  @P0 EXIT ;  /* 0x000000000000094d */ /* 0x000fea0003800000 */
[----:B------:R-:W0:Y:S01]  /*0080*/  LDC.64 R2, c[0x0][0x380] ;  /* 0x0000e000ff027b82 */ /* 0x000e220000000a00 */
[----:B------:R-:W1:Y:S07]  /*0090*/  LDCU.64 UR4, c[0x0][0x358] ;  /* 0x00006b00ff0477ac */ /* 0x000e6e0008000a00 */
[----:B------:R-:W2:Y:S08]  /*00a0*/  LDC.64 R4, c[0x0][0x388] ;  /* 0x0000e200ff047b82 */ /* 0x000eb00000000a00 */
[----:B------:R-:W1:Y:S08]  /*00b0*/  LDC R9, c[0x0][0x394] ;  /* 0x0000e500ff097b82 */ /* 0x000e700000000800 */
[----:B------:R-:W3:Y:S01]  /*00c0*/  LDC R11, c[0x0][0x398] ;  /* 0x0000e600ff0b7b82 */ /* 0x000ee20000000800 */
[----:B0-----:R-:W-:-:S04]  /*00d0*/  IMAD.WIDE R2, R7, 0x4, R2 ;  /* 0x0000000407027825 */ /* 0x001fc800078e0202 */
[----:B--2---:R-:W-:Y:S01]  /*00e0*/  IMAD.WIDE R4, R7, 0x4, R4 ;  /* 0x0000000407047825 */ /* 0x004fe200078e0204 */
[----:B-1----:R-:W-:Y:S04]  /*00f0*/  STG.E desc[UR4][R2.64], R9 ;  /* 0x0000000902007986 */ /* 0x002fe8000c101904 */
[----:B---3--:R-:W-:Y:S01]  /*0100*/  STG.E desc[UR4][R4.64], R11 ;  /* 0x0000000b04007986 */ /* 0x008fe2000c101904 */
[----:B------:R-:W-:Y:S05]  /*0110*/  EXIT ;  /* 0x000000000000794d */ /* 0x000fea0003800000 */
.L_x_0:
[----:B------:R-:W-:-:S00]  /*0120*/  BRA `(.L_x_0) ;  /* 0xfffffffc00fc7947 */ /* 0x000fc0000383ffff */
[----:B------:R-:W-:-:S00]  /*0130*/  NOP ;  /* 0x0000000000007918 */ /* 0x000fc00000000000 */
        /* <DEDUP_REMOVED lines=12> */
.L_x_2:


//--------------------- .text._Z10initKernelPffi  --------------------------
	.section	.text._Z10initKernelPffi,"ax",@progbits
	.align	128
        .global         _Z10initKernelPffi
        .type           _Z10initKernelPffi,@function
        .size           _Z10initKernelPffi,(.L_x_3 - _Z10initKernelPffi)
        .other          _Z10initKernelPffi,@"STO_CUDA_ENTRY STV_DEFAULT"
_Z10initKernelPffi:
.text._Z10initKernelPffi:
        /* <DEDUP_REMOVED lines=10> */
[----:B------:R-:W1:Y:S01]  /*00a0*/  LDC R7, c[0x0][0x388] ;  /* 0x0000e200ff077b82 */ /* 0x000e620000000800 */
[----:B0-----:R-:W-:-:S05]  /*00b0*/  IMAD.WIDE R2, R5, 0x4, R2 ;  /* 0x0000000405027825 */ /* 0x001fca00078e0202 */
[----:B-1----:R-:W-:Y:S01]  /*00c0*/  STG.E desc[UR4][R2.64], R7 ;  /* 0x0000000702007986 */ /* 0x002fe2000c101904 */
[----:B------:R-:W-:Y:S05]  /*00d0*/  EXIT ;  /* 0x000000000000794d */ /* 0x000fea0003800000 */
.L_x_1:
        /* <DEDUP_REMOVED lines=10> */
.L_x_3:


//--------------------- .nv.shared.reserved.0     --------------------------
	.section	.nv.shared.reserved.0,"aw",@nobits
	.weak		__nv_reservedSMEM_offset_0_alias
	.size		__nv_reservedSMEM_offset_0_alias, 0, 64
	.other		__nv_reservedSMEM_offset_0_alias,@"STO_CUDA_RESERVED_SHARED STV_DEFAULT"
__nv_reservedSMEM_offset_0_alias:
	.zero		0
	.zero		64


//--------------------- .nv.constant0._Z25init_two_array_mem_by_gpuPfS_iff --------------------------
	.section	.nv.constant0._Z25init_two_array_mem_by_gpuPfS_iff,"a",@progbits
	.sectionflags	@""
	.align	4
.nv.constant0._Z25init_two_array_mem_by_gpuPfS_iff:
	.zero		924


//--------------------- .nv.constant0._Z10initKernelPffi --------------------------
	.section	.nv.constant0._Z10initKernelPffi,"a",@progbits
	.sectionflags	@""
	.align	4
.nv.constant0._Z10initKernelPffi:
	.zero		912


//--------------------- SYMBOLS --------------------------

	.type		.nv.reservedSmem.offset0,@object
	.size		.nv.reservedSmem.offset0,0x4
